//
// Generated by NVIDIA NVVM Compiler
//
// Compiler Build ID: CL-36424714
// Cuda compilation tools, release 13.0, V13.0.88
// Based on NVVM 20.0.0
//

.version 9.0
.target sm_100
.address_size 64

	// .globl	_Z17computeInvariantsPKdPdS1_S1_i

.visible .entry _Z17computeInvariantsPKdPdS1_S1_i(
	.param .u64 .ptr .align 1 _Z17computeInvariantsPKdPdS1_S1_i_param_0,
	.param .u64 .ptr .align 1 _Z17computeInvariantsPKdPdS1_S1_i_param_1,
	.param .u64 .ptr .align 1 _Z17computeInvariantsPKdPdS1_S1_i_param_2,
	.param .u64 .ptr .align 1 _Z17computeInvariantsPKdPdS1_S1_i_param_3,
	.param .u32 _Z17computeInvariantsPKdPdS1_S1_i_param_4
)
{
	.reg .pred 	%p<2>;
	.reg .b32 	%r<7>;
	.reg .b64 	%rd<27>;
	.reg .b64 	%fd<32>;

	ld.param.u32 	%r2, [_Z17computeInvariantsPKdPdS1_S1_i_param_4];
	mov.u32 	%r3, %tid.x;
	mov.u32 	%r4, %ntid.x;
	mov.u32 	%r5, %ctaid.x;
	mad.lo.s32 	%r1, %r4, %r5, %r3;
	setp.ge.s32 	%p1, %r1, %r2;
	@%p1 bra 	$L__BB0_2;
	ld.param.u32 	%r6, [_Z17computeInvariantsPKdPdS1_S1_i_param_4];
	ld.param.u64 	%rd26, [_Z17computeInvariantsPKdPdS1_S1_i_param_3];
	ld.param.u64 	%rd25, [_Z17computeInvariantsPKdPdS1_S1_i_param_2];
	ld.param.u64 	%rd24, [_Z17computeInvariantsPKdPdS1_S1_i_param_1];
	ld.param.u64 	%rd23, [_Z17computeInvariantsPKdPdS1_S1_i_param_0];
	cvta.to.global.u64 	%rd5, %rd23;
	cvta.to.global.u64 	%rd6, %rd24;
	cvta.to.global.u64 	%rd7, %rd25;
	cvta.to.global.u64 	%rd8, %rd26;
	mul.wide.s32 	%rd9, %r1, 8;
	add.s64 	%rd10, %rd5, %rd9;
	ld.global.f64 	%fd1, [%rd10];
	mul.wide.s32 	%rd11, %r6, 8;
	add.s64 	%rd12, %rd10, %rd11;
	ld.global.f64 	%fd2, [%rd12];
	add.s64 	%rd13, %rd12, %rd11;
	ld.global.f64 	%fd3, [%rd13];
	add.s64 	%rd14, %rd13, %rd11;
	ld.global.f64 	%fd4, [%rd14];
	add.s64 	%rd15, %rd14, %rd11;
	ld.global.f64 	%fd5, [%rd15];
	add.s64 	%rd16, %rd15, %rd11;
	ld.global.f64 	%fd6, [%rd16];
	add.s64 	%rd17, %rd16, %rd11;
	ld.global.f64 	%fd7, [%rd17];
	add.s64 	%rd18, %rd17, %rd11;
	ld.global.f64 	%fd8, [%rd18];
	add.s64 	%rd19, %rd18, %rd11;
	ld.global.f64 	%fd9, [%rd19];
	add.f64 	%fd10, %fd1, %fd5;
	add.f64 	%fd11, %fd10, %fd9;
	add.s64 	%rd20, %rd6, %rd9;
	st.global.f64 	[%rd20], %fd11;
	mul.f64 	%fd12, %fd5, %fd9;
	fma.rn.f64 	%fd13, %fd1, %fd5, %fd12;
	fma.rn.f64 	%fd14, %fd1, %fd9, %fd13;
	mul.f64 	%fd15, %fd2, %fd4;
	sub.f64 	%fd16, %fd14, %fd15;
	mul.f64 	%fd17, %fd3, %fd7;
	sub.f64 	%fd18, %fd16, %fd17;
	mul.f64 	%fd19, %fd6, %fd8;
	sub.f64 	%fd20, %fd18, %fd19;
	add.s64 	%rd21, %rd7, %rd9;
	st.global.f64 	[%rd21], %fd20;
	sub.f64 	%fd21, %fd12, %fd19;
	mul.f64 	%fd22, %fd1, %fd21;
	mul.f64 	%fd23, %fd4, %fd9;
	mul.f64 	%fd24, %fd6, %fd7;
	sub.f64 	%fd25, %fd23, %fd24;
	mul.f64 	%fd26, %fd2, %fd25;
	sub.f64 	%fd27, %fd22, %fd26;
	mul.f64 	%fd28, %fd4, %fd8;
	mul.f64 	%fd29, %fd5, %fd7;
	sub.f64 	%fd30, %fd28, %fd29;
	fma.rn.f64 	%fd31, %fd3, %fd30, %fd27;
	add.s64 	%rd22, %rd8, %rd9;
	st.global.f64 	[%rd22], %fd31;
$L__BB0_2:
	ret;

}


// ===== COMPILED SASS (sm_100) =====

	.target	sm_100

	.elftype	@"ET_EXEC"


//--------------------- .note.nv.tkinfo           --------------------------
	.section	.note.nv.tkinfo,"",@"SHT_NOTE"
	.sectionflags	@"SHF_NOTE_NV_TKINFO"
	.tkinfo
        /*0018*/ 	.word	0x00000002
        /*0030*/ 	.string	""
        /*0030*/ 	.string	"ptxas"
        /*0030*/ 	.string	"Cuda compilation tools, release 13.0, V13.0.88"
        /*0030*/ 	.string	"Build cuda_13.0.r13.0/compiler.36424714_0"
        /*0030*/ 	.string	"-arch sm_100 -m 64 "



//--------------------- .note.nv.cuinfo           --------------------------
	.section	.note.nv.cuinfo,"",@"SHT_NOTE"
	.sectionflags	@"SHF_NOTE_NV_CUINFO"
        /*0018*/ 	.short	0x0002
        /*001a*/ 	.short	0x0064
        /*001c*/ 	.short	0x0082
	.zero		2


//--------------------- .nv.info                  --------------------------
	.section	.nv.info,"",@"SHT_CUDA_INFO"
	.align	4


	//----- nvinfo : EIATTR_REGCOUNT
	.align		4
        /*0000*/ 	.byte	0x04, 0x2f
        /*0002*/ 	.short	(.L_1 - .L_0)
	.align		4
.L_0:
        /*0004*/ 	.word	index@(_Z17computeInvariantsPKdPdS1_S1_i)
        /*0008*/ 	.word	0x00000020


	//----- nvinfo : EIATTR_FRAME_SIZE
	.align		4
.L_1:
        /*000c*/ 	.byte	0x04, 0x11
        /*000e*/ 	.short	(.L_3 - .L_2)
	.align		4
.L_2:
        /*0010*/ 	.word	index@(_Z17computeInvariantsPKdPdS1_S1_i)
        /*0014*/ 	.word	0x00000000


	//----- nvinfo : EIATTR_MIN_STACK_SIZE
	.align		4
.L_3:
        /*0018*/ 	.byte	0x04, 0x12
        /*001a*/ 	.short	(.L_5 - .L_4)
	.align		4
.L_4:
        /*001c*/ 	.word	index@(_Z17computeInvariantsPKdPdS1_S1_i)
        /*0020*/ 	.word	0x00000000
.L_5:


//--------------------- .nv.compat                --------------------------
	.section	.nv.compat,"",@"SHT_CUDA_COMPAT_INFO"
	.align	4
        /*0000*/ 	.byte	0x02, 0x09, 0x00, 0x00, 0x02, 0x02, 0x01, 0x00, 0x02, 0x05, 0x05, 0x00, 0x03, 0x07, 0x01, 0x01
        /*0010*/ 	.byte	0x02, 0x03, 0x00, 0x00, 0x02, 0x06, 0x01, 0x00, 0x04, 0x0b, 0x08, 0x00, 0x01, 0x00, 0x00, 0x00
        /*0020*/ 	.byte	0x00, 0x00, 0x00, 0x00


//--------------------- .nv.info._Z17computeInvariantsPKdPdS1_S1_i --------------------------
	.section	.nv.info._Z17computeInvariantsPKdPdS1_S1_i,"",@"SHT_CUDA_INFO"
	.sectionflags	@""
	.align	4


	//----- nvinfo : EIATTR_CUDA_API_VERSION
	.align		4
        /*0000*/ 	.byte	0x04, 0x37
        /*0002*/ 	.short	(.L_7 - .L_6)
.L_6:
        /*0004*/ 	.word	0x00000082


	//----- nvinfo : EIATTR_KPARAM_INFO
	.align		4
.L_7:
        /*0008*/ 	.byte	0x04, 0x17
        /*000a*/ 	.short	(.L_9 - .L_8)
.L_8:
        /*000c*/ 	.word	0x00000000
        /*0010*/ 	.short	0x0004
        /*0012*/ 	.short	0x0020
        /*0014*/ 	.byte	0x00, 0xf0, 0x11, 0x00


	//----- nvinfo : EIATTR_KPARAM_INFO
	.align		4
.L_9:
        /*0018*/ 	.byte	0x04, 0x17
        /*001a*/ 	.short	(.L_11 - .L_10)
.L_10:
        /*001c*/ 	.word	0x00000000
        /*0020*/ 	.short	0x0003
        /*0022*/ 	.short	0x0018
        /*0024*/ 	.byte	0x00, 0xf5, 0x21, 0x00


	//----- nvinfo : EIATTR_KPARAM_INFO
	.align		4
.L_11:
        /*0028*/ 	.byte	0x04, 0x17
        /*002a*/ 	.short	(.L_13 - .L_12)
.L_12:
        /*002c*/ 	.word	0x00000000
        /*0030*/ 	.short	0x0002
        /*0032*/ 	.short	0x0010
        /*0034*/ 	.byte	0x00, 0xf5, 0x21, 0x00


	//----- nvinfo : EIATTR_KPARAM_INFO
	.align		4
.L_13:
        /*0038*/ 	.byte	0x04, 0x17
        /*003a*/ 	.short	(.L_15 - .L_14)
.L_14:
        /*003c*/ 	.word	0x00000000
        /*0040*/ 	.short	0x0001
        /*0042*/ 	.short	0x0008
        /*0044*/ 	.byte	0x00, 0xf5, 0x21, 0x00


	//----- nvinfo : EIATTR_KPARAM_INFO
	.align		4
.L_15:
        /*0048*/ 	.byte	0x04, 0x17
        /*004a*/ 	.short	(.L_17 - .L_16)
.L_16:
        /*004c*/ 	.word	0x00000000
        /*0050*/ 	.short	0x0000
        /*0052*/ 	.short	0x0000
        /*0054*/ 	.byte	0x00, 0xf5, 0x21, 0x00


	//----- nvinfo : EIATTR_SPARSE_MMA_MASK
	.align		4
.L_17:
        /*0058*/ 	.byte	0x03, 0x50
        /*005a*/ 	.short	0x0000


	//----- nvinfo : EIATTR_MAXREG_COUNT
	.align		4
        /*005c*/ 	.byte	0x03, 0x1b
        /*005e*/ 	.short	0x00ff


	//----- nvinfo : EIATTR_MERCURY_ISA_VERSION
	.align		4
        /*0060*/ 	.byte	0x03, 0x5f
        /*0062*/ 	.short	0x0101


	//----- nvinfo : EIATTR_VRC_CTA_INIT_COUNT
	.align		4
        /*0064*/ 	.byte	0x02, 0x4a
	.zero		1
	.zero		1


	//----- nvinfo : EIATTR_EXIT_INSTR_OFFSETS
	.align		4
        /*0068*/ 	.byte	0x04, 0x1c
        /*006a*/ 	.short	(.L_19 - .L_18)


	//   ....[0]....
.L_18:
        /*006c*/ 	.word	0x00000070


	//   ....[1]....
        /*0070*/ 	.word	0x00000350


	//----- nvinfo : EIATTR_CBANK_PARAM_SIZE
	.align		4
.L_19:
        /*0074*/ 	.byte	0x03, 0x19
        /*0076*/ 	.short	0x0024


	//----- nvinfo : EIATTR_PARAM_CBANK
	.align		4
        /*0078*/ 	.byte	0x04, 0x0a
        /*007a*/ 	.short	(.L_21 - .L_20)
	.align		4
.L_20:
        /*007c*/ 	.word	index@(.nv.constant0._Z17computeInvariantsPKdPdS1_S1_i)
        /*0080*/ 	.short	0x0380
        /*0082*/ 	.short	0x0024


	//----- nvinfo : EIATTR_SW_WAR
	.align		4
.L_21:
        /*0084*/ 	.byte	0x04, 0x36
        /*0086*/ 	.short	(.L_23 - .L_22)
.L_22:
        /*0088*/ 	.word	0x00000008
.L_23:


//--------------------- .nv.callgraph             --------------------------
	.section	.nv.callgraph,"",@"SHT_CUDA_CALLGRAPH"
	.align	4
	.sectionentsize	8
	.align		4
        /*0000*/ 	.word	0x00000000
	.align		4
        /*0004*/ 	.word	0xffffffff
	.align		4
        /*0008*/ 	.word	0x00000000
	.align		4
        /*000c*/ 	.word	0xfffffffe
	.align		4
        /*0010*/ 	.word	0x00000000
	.align		4
        /*0014*/ 	.word	0xfffffffd
	.align		4
        /*0018*/ 	.word	0x00000000
	.align		4
        /*001c*/ 	.word	0xfffffffc


//--------------------- .text._Z17computeInvariantsPKdPdS1_S1_i --------------------------
	.section	.text._Z17computeInvariantsPKdPdS1_S1_i,"ax",@progbits
	.align	128
        .global         _Z17computeInvariantsPKdPdS1_S1_i
        .type           _Z17computeInvariantsPKdPdS1_S1_i,@function
        .size           _Z17computeInvariantsPKdPdS1_S1_i,(.L_x_1 - _Z17computeInvariantsPKdPdS1_S1_i)
        .other          _Z17computeInvariantsPKdPdS1_S1_i,@"STO_CUDA_ENTRY STV_DEFAULT"
_Z17computeInvariantsPKdPdS1_S1_i:
.text._Z17computeInvariantsPKdPdS1_S1_i:
[----:B------:R-:W-:Y:S01]  /*0000*/  LDC R1, c[0x0][0x37c] ;  /* 0x0000df00ff017b82 */ /* 0x000fe20000000800 */
[----:B------:R-:W0:Y:S07]  /*0010*/  S2R R0, SR_TID.X ;  /* 0x0000000000007919 */ /* 0x000e2e0000002100 */
[----:B------:R-:W1:Y:S01]  /*0020*/  LDC R15, c[0x0][0x3a0] ;  /* 0x0000e800ff0f7b82 */ /* 0x000e620000000800 */
[----:B------:R-:W0:Y:S01]  /*0030*/  LDCU UR4, c[0x0][0x360] ;  /* 0x00006c00ff0477ac */ /* 0x000e220008000800 */
[----:B------:R-:W0:Y:S02]  /*0040*/  S2R R3, SR_CTAID.X ;  /* 0x0000000000037919 */ /* 0x000e240000002500 */
[----:B0-----:R-:W-:-:S05]  /*0050*/  IMAD R0, R3, UR4, R0 ;  /* 0x0000000403007c24 */ /* 0x001fca000f8e0200 */
[----:B-1----:R-:W-:-:S13]  /*0060*/  ISETP.GE.AND P0, PT, R0, R15, PT ;  /* 0x0000000f0000720c */ /* 0x002fda0003f06270 */
[----:B------:R-:W-:Y:S05]  /*0070*/  @P0 EXIT ;  /* 0x000000000000094d */ /* 0x000fea0003800000 */
[----:B------:R-:W0:Y:S01]  /*0080*/  LDC.64 R2, c[0x0][0x380] ;  /* 0x0000e000ff027b82 */ /* 0x000e220000000a00 */
[----:B------:R-:W1:Y:S07]  /*0090*/  LDCU.64 UR4, c[0x0][0x358] ;  /* 0x00006b00ff0477ac */ /* 0x000e6e0008000a00 */
[----:B------:R-:W2:Y:S01]  /*00a0*/  LDC.64 R28, c[0x0][0x388] ;  /* 0x0000e200ff1c7b82 */ /* 0x000ea20000000a00 */
[----:B0-----:R-:W-:-:S04]  /*00b0*/  IMAD.WIDE R2, R0, 0x8, R2 ;  /* 0x0000000800027825 */ /* 0x001fc800078e0202 */
[C---:B------:R-:W-:Y:S02]  /*00c0*/  IMAD.WIDE R6, R15.reuse, 0x8, R2 ;  /* 0x000000080f067825 */ /* 0x040fe400078e0202 */
[----:B-1----:R-:W3:Y:S02]  /*00d0*/  LDG.E.64 R2, desc[UR4][R2.64] ;  /* 0x0000000402027981 */ /* 0x002ee4000c1e1b00 */
[C---:B------:R-:W-:Y:S02]  /*00e0*/  IMAD.WIDE R16, R15.reuse, 0x8, R6 ;  /* 0x000000080f107825 */ /* 0x040fe400078e0206 */
[----:B------:R-:W4:Y:S02]  /*00f0*/  LDG.E.64 R6, desc[UR4][R6.64] ;  /* 0x0000000406067981 */ /* 0x000f24000c1e1b00 */
[C---:B------:R-:W-:Y:S02]  /*0100*/  IMAD.WIDE R8, R15.reuse, 0x8, R16 ;  /* 0x000000080f087825 */ /* 0x040fe400078e0210 */
[----:B------:R-:W5:Y:S02]  /*0110*/  LDG.E.64 R16, desc[UR4][R16.64] ;  /* 0x0000000410107981 */ /* 0x000f64000c1e1b00 */
[----:B------:R-:W-:-:S02]  /*0120*/  IMAD.WIDE R4, R15, 0x8, R8 ;  /* 0x000000080f047825 */ /* 0x000fc400078e0208 */
[----:B------:R-:W4:Y:S02]  /*0130*/  LDG.E.64 R8, desc[UR4][R8.64] ;  /* 0x0000000408087981 */ /* 0x000f24000c1e1b00 */
[C---:B------:R-:W-:Y:S02]  /*0140*/  IMAD.WIDE R10, R15.reuse, 0x8, R4 ;  /* 0x000000080f0a7825 */ /* 0x040fe400078e0204 */
[----:B------:R-:W3:Y:S02]  /*0150*/  LDG.E.64 R4, desc[UR4][R4.64] ;  /* 0x0000000404047981 */ /* 0x000ee4000c1e1b00 */
[C---:B------:R-:W-:Y:S02]  /*0160*/  IMAD.WIDE R12, R15.reuse, 0x8, R10 ;  /* 0x000000080f0c7825 */ /* 0x040fe400078e020a */
[----:B------:R-:W5:Y:S02]  /*0170*/  LDG.E.64 R10, desc[UR4][R10.64] ;  /* 0x000000040a0a7981 */ /* 0x000f64000c1e1b00 */
[----:B------:R-:W-:-:S02]  /*0180*/  IMAD.WIDE R18, R15, 0x8, R12 ;  /* 0x000000080f127825 */ /* 0x000fc400078e020c */
[----:B------:R-:W5:Y:S02]  /*0190*/  LDG.E.64 R12, desc[UR4][R12.64] ;  /* 0x000000040c0c7981 */ /* 0x000f64000c1e1b00 */
[----:B------:R-:W-:Y:S02]  /*01a0*/  IMAD.WIDE R14, R15, 0x8, R18 ;  /* 0x000000080f0e7825 */ /* 0x000fe400078e0212 */
[----:B------:R-:W4:Y:S04]  /*01b0*/  LDG.E.64 R18, desc[UR4][R18.64] ;  /* 0x0000000412127981 */ /* 0x000f28000c1e1b00 */
[----:B------:R-:W5:Y:S01]  /*01c0*/  LDG.E.64 R14, desc[UR4][R14.64] ;  /* 0x000000040e0e7981 */ /* 0x000f62000c1e1b00 */
[----:B--2---:R-:W-:Y:S01]  /*01d0*/  IMAD.WIDE R28, R0, 0x8, R28 ;  /* 0x00000008001c7825 */ /* 0x004fe200078e021c */
[----:B---3--:R-:W-:-:S08]  /*01e0*/  DADD R20, R2, R4 ;  /* 0x0000000002147229 */ /* 0x008fd00000000004 */
[----:B-----5:R-:W-:Y:S02]  /*01f0*/  DADD R26, R14, R20 ;  /* 0x000000000e1a7229 */ /* 0x020fe40000000014 */
[----:B------:R-:W-:-:S08]  /*0200*/  DMUL R20, R4, R14 ;  /* 0x0000000e04147228 */ /* 0x000fd00000000000 */
[----:B------:R-:W-:-:S08]  /*0210*/  DFMA R22, R2, R4, R20 ;  /* 0x000000040216722b */ /* 0x000fd00000000014 */
[----:B------:R-:W-:Y:S02]  /*0220*/  DFMA R22, R2, R14, R22 ;  /* 0x0000000e0216722b */ /* 0x000fe40000000016 */
[----:B------:R-:W-:-:S06]  /*0230*/  DMUL R24, R10, R12 ;  /* 0x0000000c0a187228 */ /* 0x000fcc0000000000 */
[----:B----4-:R-:W-:-:S08]  /*0240*/  DFMA R22, -R6, R8, R22 ;  /* 0x000000080616722b */ /* 0x010fd00000000116 */
[----:B------:R-:W-:Y:S02]  /*0250*/  DFMA R22, -R16, R12, R22 ;  /* 0x0000000c1016722b */ /* 0x000fe40000000116 */
[----:B------:R-:W-:Y:S02]  /*0260*/  DFMA R14, R8, R14, -R24 ;  /* 0x0000000e080e722b */ /* 0x000fe40000000818 */
[CC--:B------:R-:W-:Y:S01]  /*0270*/  DFMA R20, -R10.reuse, R18.reuse, R20 ;  /* 0x000000120a14722b */ /* 0x0c0fe20000000114 */
[----:B------:R-:W0:Y:S03]  /*0280*/  LDC.64 R24, c[0x0][0x390] ;  /* 0x0000e400ff187b82 */ /* 0x000e260000000a00 */
[----:B------:R-:W-:-:S05]  /*0290*/  DFMA R22, -R10, R18, R22 ;  /* 0x000000120a16722b */ /* 0x000fca0000000116 */
[----:B------:R-:W1:Y:S01]  /*02a0*/  LDC.64 R10, c[0x0][0x398] ;  /* 0x0000e600ff0a7b82 */ /* 0x000e620000000a00 */
[----:B------:R-:W-:Y:S02]  /*02b0*/  DMUL R4, R4, R12 ;  /* 0x0000000c04047228 */ /* 0x000fe40000000000 */
[----:B------:R-:W-:-:S06]  /*02c0*/  DMUL R14, R6, R14 ;  /* 0x0000000e060e7228 */ /* 0x000fcc0000000000 */
[----:B------:R-:W-:Y:S02]  /*02d0*/  DFMA R4, R8, R18, -R4 ;  /* 0x000000120804722b */ /* 0x000fe40000000804 */
[----:B------:R-:W-:Y:S01]  /*02e0*/  DFMA R14, R2, R20, -R14 ;  /* 0x00000014020e722b */ /* 0x000fe2000000080e */
[----:B------:R-:W-:Y:S01]  /*02f0*/  STG.E.64 desc[UR4][R28.64], R26 ;  /* 0x0000001a1c007986 */ /* 0x000fe2000c101b04 */
[----:B0-----:R-:W-:-:S06]  /*0300*/  IMAD.WIDE R24, R0, 0x8, R24 ;  /* 0x0000000800187825 */ /* 0x001fcc00078e0218 */
[----:B------:R-:W-:Y:S01]  /*0310*/  DFMA R4, R16, R4, R14 ;  /* 0x000000041004722b */ /* 0x000fe2000000000e */
[----:B-1----:R-:W-:Y:S01]  /*0320*/  IMAD.WIDE R10, R0, 0x8, R10 ;  /* 0x00000008000a7825 */ /* 0x002fe200078e020a */
[----:B------:R-:W-:Y:S05]  /*0330*/  STG.E.64 desc[UR4][R24.64], R22 ;  /* 0x0000001618007986 */ /* 0x000fea000c101b04 */
[----:B------:R-:W-:Y:S01]  /*0340*/  STG.E.64 desc[UR4][R10.64], R4 ;  /* 0x000000040a007986 */ /* 0x000fe2000c101b04 */
[----:B------:R-:W-:Y:S05]  /*0350*/  EXIT ;  /* 0x000000000000794d */ /* 0x000fea0003800000 */
.L_x_0:
[----:B------:R-:W-:-:S00]  /*0360*/  BRA `(.L_x_0) ;  /* 0xfffffffc00fc7947 */ /* 0x000fc0000383ffff */
[----:B------:R-:W-:-:S00]  /*0370*/  NOP ;  /* 0x0000000000007918 */ /* 0x000fc00000000000 */
        /* <DEDUP_REMOVED lines=8> */
.L_x_1:


//--------------------- .nv.shared.reserved.0     --------------------------
	.section	.nv.shared.reserved.0,"aw",@nobits
	.weak		__nv_reservedSMEM_offset_0_alias
	.size		__nv_reservedSMEM_offset_0_alias, 0, 64
	.other		__nv_reservedSMEM_offset_0_alias,@"STO_CUDA_RESERVED_SHARED STV_DEFAULT"
__nv_reservedSMEM_offset_0_alias:
	.zero		0
	.zero		64


//--------------------- .nv.constant0._Z17computeInvariantsPKdPdS1_S1_i --------------------------
	.section	.nv.constant0._Z17computeInvariantsPKdPdS1_S1_i,"a",@progbits
	.sectionflags	@""
	.align	4
.nv.constant0._Z17computeInvariantsPKdPdS1_S1_i:
	.zero		932


//--------------------- SYMBOLS --------------------------

	.type		.nv.reservedSmem.offset0,@object
	.size		.nv.reservedSmem.offset0,0x4
